//
// Generated by NVIDIA NVVM Compiler
//
// Compiler Build ID: CL-36424714
// Cuda compilation tools, release 13.0, V13.0.88
// Based on NVVM 20.0.0
//

.version 9.0
.target sm_100
.address_size 64

	// .globl	cuda_betaSq

.visible .entry cuda_betaSq(
	.param .u32 cuda_betaSq_param_0,
	.param .u64 .ptr .align 1 cuda_betaSq_param_1,
	.param .u64 .ptr .align 1 cuda_betaSq_param_2
)
{
	.reg .pred 	%p<2>;
	.reg .b32 	%r<6>;
	.reg .b32 	%f<3>;
	.reg .b64 	%rd<8>;

	ld.param.u32 	%r2, [cuda_betaSq_param_0];
	ld.param.u64 	%rd1, [cuda_betaSq_param_1];
	ld.param.u64 	%rd2, [cuda_betaSq_param_2];
	mov.u32 	%r3, %ctaid.x;
	mov.u32 	%r4, %ntid.x;
	mov.u32 	%r5, %tid.x;
	mad.lo.s32 	%r1, %r3, %r4, %r5;
	setp.ge.s32 	%p1, %r1, %r2;
	@%p1 bra 	$L__BB0_2;
	cvta.to.global.u64 	%rd3, %rd1;
	cvta.to.global.u64 	%rd4, %rd2;
	mul.wide.s32 	%rd5, %r1, 4;
	add.s64 	%rd6, %rd3, %rd5;
	ld.global.f32 	%f1, [%rd6];
	mul.f32 	%f2, %f1, %f1;
	add.s64 	%rd7, %rd4, %rd5;
	st.global.f32 	[%rd7], %f2;
$L__BB0_2:
	ret;

}


// ===== COMPILED SASS (sm_100) =====

	.target	sm_100

	.elftype	@"ET_EXEC"


//--------------------- .note.nv.tkinfo           --------------------------
	.section	.note.nv.tkinfo,"",@"SHT_NOTE"
	.sectionflags	@"SHF_NOTE_NV_TKINFO"
	.tkinfo
        /*0018*/ 	.word	0x00000002
        /*0030*/ 	.string	""
        /*0030*/ 	.string	"ptxas"
        /*0030*/ 	.string	"Cuda compilation tools, release 13.0, V13.0.88"
        /*0030*/ 	.string	"Build cuda_13.0.r13.0/compiler.36424714_0"
        /*0030*/ 	.string	"-arch sm_100 -m 64 "



//--------------------- .note.nv.cuinfo           --------------------------
	.section	.note.nv.cuinfo,"",@"SHT_NOTE"
	.sectionflags	@"SHF_NOTE_NV_CUINFO"
        /*0018*/ 	.short	0x0002
        /*001a*/ 	.short	0x0064
        /*001c*/ 	.short	0x0082
	.zero		2


//--------------------- .nv.info                  --------------------------
	.section	.nv.info,"",@"SHT_CUDA_INFO"
	.align	4


	//----- nvinfo : EIATTR_REGCOUNT
	.align		4
        /*0000*/ 	.byte	0x04, 0x2f
        /*0002*/ 	.short	(.L_1 - .L_0)
	.align		4
.L_0:
        /*0004*/ 	.word	index@(cuda_betaSq)
        /*0008*/ 	.word	0x0000000a


	//----- nvinfo : EIATTR_FRAME_SIZE
	.align		4
.L_1:
        /*000c*/ 	.byte	0x04, 0x11
        /*000e*/ 	.short	(.L_3 - .L_2)
	.align		4
.L_2:
        /*0010*/ 	.word	index@(cuda_betaSq)
        /*0014*/ 	.word	0x00000000


	//----- nvinfo : EIATTR_MIN_STACK_SIZE
	.align		4
.L_3:
        /*0018*/ 	.byte	0x04, 0x12
        /*001a*/ 	.short	(.L_5 - .L_4)
	.align		4
.L_4:
        /*001c*/ 	.word	index@(cuda_betaSq)
        /*0020*/ 	.word	0x00000000
.L_5:


//--------------------- .nv.compat                --------------------------
	.section	.nv.compat,"",@"SHT_CUDA_COMPAT_INFO"
	.align	4
        /*0000*/ 	.byte	0x02, 0x09, 0x00, 0x00, 0x02, 0x02, 0x01, 0x00, 0x02, 0x05, 0x05, 0x00, 0x03, 0x07, 0x01, 0x01
        /*0010*/ 	.byte	0x02, 0x03, 0x00, 0x00, 0x02, 0x06, 0x01, 0x00, 0x04, 0x0b, 0x08, 0x00, 0x09, 0x00, 0x00, 0x00
        /*0020*/ 	.byte	0x00, 0x00, 0x00, 0x00


//--------------------- .nv.info.cuda_betaSq      --------------------------
	.section	.nv.info.cuda_betaSq,"",@"SHT_CUDA_INFO"
	.sectionflags	@""
	.align	4


	//----- nvinfo : EIATTR_CUDA_API_VERSION
	.align		4
        /*0000*/ 	.byte	0x04, 0x37
        /*0002*/ 	.short	(.L_7 - .L_6)
.L_6:
        /*0004*/ 	.word	0x00000082


	//----- nvinfo : EIATTR_KPARAM_INFO
	.align		4
.L_7:
        /*0008*/ 	.byte	0x04, 0x17
        /*000a*/ 	.short	(.L_9 - .L_8)
.L_8:
        /*000c*/ 	.word	0x00000000
        /*0010*/ 	.short	0x0002
        /*0012*/ 	.short	0x0010
        /*0014*/ 	.byte	0x00, 0xf5, 0x21, 0x00


	//----- nvinfo : EIATTR_KPARAM_INFO
	.align		4
.L_9:
        /*0018*/ 	.byte	0x04, 0x17
        /*001a*/ 	.short	(.L_11 - .L_10)
.L_10:
        /*001c*/ 	.word	0x00000000
        /*0020*/ 	.short	0x0001
        /*0022*/ 	.short	0x0008
        /*0024*/ 	.byte	0x00, 0xf5, 0x21, 0x00


	//----- nvinfo : EIATTR_KPARAM_INFO
	.align		4
.L_11:
        /*0028*/ 	.byte	0x04, 0x17
        /*002a*/ 	.short	(.L_13 - .L_12)
.L_12:
        /*002c*/ 	.word	0x00000000
        /*0030*/ 	.short	0x0000
        /*0032*/ 	.short	0x0000
        /*0034*/ 	.byte	0x00, 0xf0, 0x11, 0x00


	//----- nvinfo : EIATTR_SPARSE_MMA_MASK
	.align		4
.L_13:
        /*0038*/ 	.byte	0x03, 0x50
        /*003a*/ 	.short	0x0000


	//----- nvinfo : EIATTR_MAXREG_COUNT
	.align		4
        /*003c*/ 	.byte	0x03, 0x1b
        /*003e*/ 	.short	0x00ff


	//----- nvinfo : EIATTR_MERCURY_ISA_VERSION
	.align		4
        /*0040*/ 	.byte	0x03, 0x5f
        /*0042*/ 	.short	0x0101


	//----- nvinfo : EIATTR_VRC_CTA_INIT_COUNT
	.align		4
        /*0044*/ 	.byte	0x02, 0x4a
	.zero		1
	.zero		1


	//----- nvinfo : EIATTR_EXIT_INSTR_OFFSETS
	.align		4
        /*0048*/ 	.byte	0x04, 0x1c
        /*004a*/ 	.short	(.L_15 - .L_14)


	//   ....[0]....
.L_14:
        /*004c*/ 	.word	0x00000070


	//   ....[1]....
        /*0050*/ 	.word	0x00000100


	//----- nvinfo : EIATTR_CBANK_PARAM_SIZE
	.align		4
.L_15:
        /*0054*/ 	.byte	0x03, 0x19
        /*0056*/ 	.short	0x0018


	//----- nvinfo : EIATTR_PARAM_CBANK
	.align		4
        /*0058*/ 	.byte	0x04, 0x0a
        /*005a*/ 	.short	(.L_17 - .L_16)
	.align		4
.L_16:
        /*005c*/ 	.word	index@(.nv.constant0.cuda_betaSq)
        /*0060*/ 	.short	0x0380
        /*0062*/ 	.short	0x0018


	//----- nvinfo : EIATTR_SW_WAR
	.align		4
.L_17:
        /*0064*/ 	.byte	0x04, 0x36
        /*0066*/ 	.short	(.L_19 - .L_18)
.L_18:
        /*0068*/ 	.word	0x00000008
.L_19:


//--------------------- .nv.callgraph             --------------------------
	.section	.nv.callgraph,"",@"SHT_CUDA_CALLGRAPH"
	.align	4
	.sectionentsize	8
	.align		4
        /*0000*/ 	.word	0x00000000
	.align		4
        /*0004*/ 	.word	0xffffffff
	.align		4
        /*0008*/ 	.word	0x00000000
	.align		4
        /*000c*/ 	.word	0xfffffffe
	.align		4
        /*0010*/ 	.word	0x00000000
	.align		4
        /*0014*/ 	.word	0xfffffffd
	.align		4
        /*0018*/ 	.word	0x00000000
	.align		4
        /*001c*/ 	.word	0xfffffffc


//--------------------- .text.cuda_betaSq         --------------------------
	.section	.text.cuda_betaSq,"ax",@progbits
	.align	128
        .global         cuda_betaSq
        .type           cuda_betaSq,@function
        .size           cuda_betaSq,(.L_x_1 - cuda_betaSq)
        .other          cuda_betaSq,@"STO_CUDA_ENTRY STV_DEFAULT"
cuda_betaSq:
.text.cuda_betaSq:
[----:B------:R-:W-:Y:S01]  /*0000*/  LDC R1, c[0x0][0x37c] ;  /* 0x0000df00ff017b82 */ /* 0x000fe20000000800 */
[----:B------:R-:W0:Y:S07]  /*0010*/  S2R R0, SR_TID.X ;  /* 0x0000000000007919 */ /* 0x000e2e0000002100 */
[----:B------:R-:W0:Y:S01]  /*0020*/  S2UR UR4, SR_CTAID.X ;  /* 0x00000000000479c3 */ /* 0x000e220000002500 */
[----:B------:R-:W1:Y:S07]  /*0030*/  LDCU UR5, c[0x0][0x380] ;  /* 0x00007000ff0577ac */ /* 0x000e6e0008000800 */
[----:B------:R-:W0:Y:S02]  /*0040*/  LDC R7, c[0x0][0x360] ;  /* 0x0000d800ff077b82 */ /* 0x000e240000000800 */
[----:B0-----:R-:W-:-:S05]  /*0050*/  IMAD R7, R7, UR4, R0 ;  /* 0x0000000407077c24 */ /* 0x001fca000f8e0200 */
[----:B-1----:R-:W-:-:S13]  /*0060*/  ISETP.GE.AND P0, PT, R7, UR5, PT ;  /* 0x0000000507007c0c */ /* 0x002fda000bf06270 */
[----:B------:R-:W-:Y:S05]  /*0070*/  @P0 EXIT ;  /* 0x000000000000094d */ /* 0x000fea0003800000 */
[----:B------:R-:W0:Y:S01]  /*0080*/  LDC.64 R2, c[0x0][0x388] ;  /* 0x0000e200ff027b82 */ /* 0x000e220000000a00 */
[----:B------:R-:W1:Y:S07]  /*0090*/  LDCU.64 UR4, c[0x0][0x358] ;  /* 0x00006b00ff0477ac */ /* 0x000e6e0008000a00 */
[----:B------:R-:W2:Y:S01]  /*00a0*/  LDC.64 R4, c[0x0][0x390] ;  /* 0x0000e400ff047b82 */ /* 0x000ea20000000a00 */
[----:B0-----:R-:W-:-:S06]  /*00b0*/  IMAD.WIDE R2, R7, 0x4, R2 ;  /* 0x0000000407027825 */ /* 0x001fcc00078e0202 */
[----:B-1----:R-:W3:Y:S01]  /*00c0*/  LDG.E R2, desc[UR4][R2.64] ;  /* 0x0000000402027981 */ /* 0x002ee2000c1e1900 */
[----:B--2---:R-:W-:-:S04]  /*00d0*/  IMAD.WIDE R4, R7, 0x4, R4 ;  /* 0x0000000407047825 */ /* 0x004fc800078e0204 */
[----:B---3--:R-:W-:-:S05]  /*00e0*/  FMUL R7, R2, R2 ;  /* 0x0000000202077220 */ /* 0x008fca0000400000 */
[----:B------:R-:W-:Y:S01]  /*00f0*/  STG.E desc[UR4][R4.64], R7 ;  /* 0x0000000704007986 */ /* 0x000fe2000c101904 */
[----:B------:R-:W-:Y:S05]  /*0100*/  EXIT ;  /* 0x000000000000794d */ /* 0x000fea0003800000 */
.L_x_0:
[----:B------:R-:W-:-:S00]  /*0110*/  BRA `(.L_x_0) ;  /* 0xfffffffc00fc7947 */ /* 0x000fc0000383ffff */
[----:B------:R-:W-:-:S00]  /*0120*/  NOP ;  /* 0x0000000000007918 */ /* 0x000fc00000000000 */
        /* <DEDUP_REMOVED lines=13> */
.L_x_1:


//--------------------- .nv.shared.reserved.0     --------------------------
	.section	.nv.shared.reserved.0,"aw",@nobits
	.weak		__nv_reservedSMEM_offset_0_alias
	.size		__nv_reservedSMEM_offset_0_alias, 0, 64
	.other		__nv_reservedSMEM_offset_0_alias,@"STO_CUDA_RESERVED_SHARED STV_DEFAULT"
__nv_reservedSMEM_offset_0_alias:
	.zero		0
	.zero		64


//--------------------- .nv.constant0.cuda_betaSq --------------------------
	.section	.nv.constant0.cuda_betaSq,"a",@progbits
	.sectionflags	@""
	.align	4
.nv.constant0.cuda_betaSq:
	.zero		920


//--------------------- SYMBOLS --------------------------

	.type		.nv.reservedSmem.offset0,@object
	.size		.nv.reservedSmem.offset0,0x4
